//
// Generated by NVIDIA NVVM Compiler
//
// Compiler Build ID: CL-36424714
// Cuda compilation tools, release 13.0, V13.0.88
// Based on NVVM 20.0.0
//

.version 9.0
.target sm_100
.address_size 64

	// .globl	_Z10vector_addPiS_S_

.visible .entry _Z10vector_addPiS_S_(
	.param .u64 .ptr .align 1 _Z10vector_addPiS_S__param_0,
	.param .u64 .ptr .align 1 _Z10vector_addPiS_S__param_1,
	.param .u64 .ptr .align 1 _Z10vector_addPiS_S__param_2
)
{
	.reg .pred 	%p<2>;
	.reg .b32 	%r<8>;
	.reg .b64 	%rd<11>;

	ld.param.u64 	%rd1, [_Z10vector_addPiS_S__param_0];
	ld.param.u64 	%rd2, [_Z10vector_addPiS_S__param_1];
	ld.param.u64 	%rd3, [_Z10vector_addPiS_S__param_2];
	mov.u32 	%r2, %ctaid.x;
	mov.u32 	%r3, %ntid.x;
	mov.u32 	%r4, %tid.x;
	mad.lo.s32 	%r1, %r2, %r3, %r4;
	setp.gt.s32 	%p1, %r1, 999;
	@%p1 bra 	$L__BB0_2;
	cvta.to.global.u64 	%rd4, %rd1;
	cvta.to.global.u64 	%rd5, %rd2;
	cvta.to.global.u64 	%rd6, %rd3;
	mul.wide.s32 	%rd7, %r1, 4;
	add.s64 	%rd8, %rd4, %rd7;
	ld.global.u32 	%r5, [%rd8];
	add.s64 	%rd9, %rd5, %rd7;
	ld.global.u32 	%r6, [%rd9];
	add.s32 	%r7, %r6, %r5;
	add.s64 	%rd10, %rd6, %rd7;
	st.global.u32 	[%rd10], %r7;
$L__BB0_2:
	ret;

}


// ===== COMPILED SASS (sm_100) =====

	.target	sm_100

	.elftype	@"ET_EXEC"


//--------------------- .note.nv.tkinfo           --------------------------
	.section	.note.nv.tkinfo,"",@"SHT_NOTE"
	.sectionflags	@"SHF_NOTE_NV_TKINFO"
	.tkinfo
        /*0018*/ 	.word	0x00000002
        /*0030*/ 	.string	""
        /*0030*/ 	.string	"ptxas"
        /*0030*/ 	.string	"Cuda compilation tools, release 13.0, V13.0.88"
        /*0030*/ 	.string	"Build cuda_13.0.r13.0/compiler.36424714_0"
        /*0030*/ 	.string	"-arch sm_100 -m 64 "



//--------------------- .note.nv.cuinfo           --------------------------
	.section	.note.nv.cuinfo,"",@"SHT_NOTE"
	.sectionflags	@"SHF_NOTE_NV_CUINFO"
        /*0018*/ 	.short	0x0002
        /*001a*/ 	.short	0x0064
        /*001c*/ 	.short	0x0082
	.zero		2


//--------------------- .nv.info                  --------------------------
	.section	.nv.info,"",@"SHT_CUDA_INFO"
	.align	4


	//----- nvinfo : EIATTR_REGCOUNT
	.align		4
        /*0000*/ 	.byte	0x04, 0x2f
        /*0002*/ 	.short	(.L_1 - .L_0)
	.align		4
.L_0:
        /*0004*/ 	.word	index@(_Z10vector_addPiS_S_)
        /*0008*/ 	.word	0x0000000c


	//----- nvinfo : EIATTR_FRAME_SIZE
	.align		4
.L_1:
        /*000c*/ 	.byte	0x04, 0x11
        /*000e*/ 	.short	(.L_3 - .L_2)
	.align		4
.L_2:
        /*0010*/ 	.word	index@(_Z10vector_addPiS_S_)
        /*0014*/ 	.word	0x00000000


	//----- nvinfo : EIATTR_MIN_STACK_SIZE
	.align		4
.L_3:
        /*0018*/ 	.byte	0x04, 0x12
        /*001a*/ 	.short	(.L_5 - .L_4)
	.align		4
.L_4:
        /*001c*/ 	.word	index@(_Z10vector_addPiS_S_)
        /*0020*/ 	.word	0x00000000
.L_5:


//--------------------- .nv.compat                --------------------------
	.section	.nv.compat,"",@"SHT_CUDA_COMPAT_INFO"
	.align	4
        /*0000*/ 	.byte	0x02, 0x09, 0x00, 0x00, 0x02, 0x02, 0x01, 0x00, 0x02, 0x05, 0x05, 0x00, 0x03, 0x07, 0x01, 0x01
        /*0010*/ 	.byte	0x02, 0x03, 0x00, 0x00, 0x02, 0x06, 0x01, 0x00, 0x04, 0x0b, 0x08, 0x00, 0x09, 0x00, 0x00, 0x00
        /*0020*/ 	.byte	0x00, 0x00, 0x00, 0x00


//--------------------- .nv.info._Z10vector_addPiS_S_ --------------------------
	.section	.nv.info._Z10vector_addPiS_S_,"",@"SHT_CUDA_INFO"
	.sectionflags	@""
	.align	4


	//----- nvinfo : EIATTR_CUDA_API_VERSION
	.align		4
        /*0000*/ 	.byte	0x04, 0x37
        /*0002*/ 	.short	(.L_7 - .L_6)
.L_6:
        /*0004*/ 	.word	0x00000082


	//----- nvinfo : EIATTR_KPARAM_INFO
	.align		4
.L_7:
        /*0008*/ 	.byte	0x04, 0x17
        /*000a*/ 	.short	(.L_9 - .L_8)
.L_8:
        /*000c*/ 	.word	0x00000000
        /*0010*/ 	.short	0x0002
        /*0012*/ 	.short	0x0010
        /*0014*/ 	.byte	0x00, 0xf5, 0x21, 0x00


	//----- nvinfo : EIATTR_KPARAM_INFO
	.align		4
.L_9:
        /*0018*/ 	.byte	0x04, 0x17
        /*001a*/ 	.short	(.L_11 - .L_10)
.L_10:
        /*001c*/ 	.word	0x00000000
        /*0020*/ 	.short	0x0001
        /*0022*/ 	.short	0x0008
        /*0024*/ 	.byte	0x00, 0xf5, 0x21, 0x00


	//----- nvinfo : EIATTR_KPARAM_INFO
	.align		4
.L_11:
        /*0028*/ 	.byte	0x04, 0x17
        /*002a*/ 	.short	(.L_13 - .L_12)
.L_12:
        /*002c*/ 	.word	0x00000000
        /*0030*/ 	.short	0x0000
        /*0032*/ 	.short	0x0000
        /*0034*/ 	.byte	0x00, 0xf5, 0x21, 0x00


	//----- nvinfo : EIATTR_SPARSE_MMA_MASK
	.align		4
.L_13:
        /*0038*/ 	.byte	0x03, 0x50
        /*003a*/ 	.short	0x0000


	//----- nvinfo : EIATTR_MAXREG_COUNT
	.align		4
        /*003c*/ 	.byte	0x03, 0x1b
        /*003e*/ 	.short	0x00ff


	//----- nvinfo : EIATTR_MERCURY_ISA_VERSION
	.align		4
        /*0040*/ 	.byte	0x03, 0x5f
        /*0042*/ 	.short	0x0101


	//----- nvinfo : EIATTR_VRC_CTA_INIT_COUNT
	.align		4
        /*0044*/ 	.byte	0x02, 0x4a
	.zero		1
	.zero		1


	//----- nvinfo : EIATTR_EXIT_INSTR_OFFSETS
	.align		4
        /*0048*/ 	.byte	0x04, 0x1c
        /*004a*/ 	.short	(.L_15 - .L_14)


	//   ....[0]....
.L_14:
        /*004c*/ 	.word	0x00000060


	//   ....[1]....
        /*0050*/ 	.word	0x00000120


	//----- nvinfo : EIATTR_CBANK_PARAM_SIZE
	.align		4
.L_15:
        /*0054*/ 	.byte	0x03, 0x19
        /*0056*/ 	.short	0x0018


	//----- nvinfo : EIATTR_PARAM_CBANK
	.align		4
        /*0058*/ 	.byte	0x04, 0x0a
        /*005a*/ 	.short	(.L_17 - .L_16)
	.align		4
.L_16:
        /*005c*/ 	.word	index@(.nv.constant0._Z10vector_addPiS_S_)
        /*0060*/ 	.short	0x0380
        /*0062*/ 	.short	0x0018


	//----- nvinfo : EIATTR_SW_WAR
	.align		4
.L_17:
        /*0064*/ 	.byte	0x04, 0x36
        /*0066*/ 	.short	(.L_19 - .L_18)
.L_18:
        /*0068*/ 	.word	0x00000008
.L_19:


//--------------------- .nv.callgraph             --------------------------
	.section	.nv.callgraph,"",@"SHT_CUDA_CALLGRAPH"
	.align	4
	.sectionentsize	8
	.align		4
        /*0000*/ 	.word	0x00000000
	.align		4
        /*0004*/ 	.word	0xffffffff
	.align		4
        /*0008*/ 	.word	0x00000000
	.align		4
        /*000c*/ 	.word	0xfffffffe
	.align		4
        /*0010*/ 	.word	0x00000000
	.align		4
        /*0014*/ 	.word	0xfffffffd
	.align		4
        /*0018*/ 	.word	0x00000000
	.align		4
        /*001c*/ 	.word	0xfffffffc


//--------------------- .text._Z10vector_addPiS_S_ --------------------------
	.section	.text._Z10vector_addPiS_S_,"ax",@progbits
	.align	128
        .global         _Z10vector_addPiS_S_
        .type           _Z10vector_addPiS_S_,@function
        .size           _Z10vector_addPiS_S_,(.L_x_1 - _Z10vector_addPiS_S_)
        .other          _Z10vector_addPiS_S_,@"STO_CUDA_ENTRY STV_DEFAULT"
_Z10vector_addPiS_S_:
.text._Z10vector_addPiS_S_:
[----:B------:R-:W-:Y:S01]  /*0000*/  LDC R1, c[0x0][0x37c] ;  /* 0x0000df00ff017b82 */ /* 0x000fe20000000800 */
[----:B------:R-:W0:Y:S07]  /*0010*/  S2R R0, SR_TID.X ;  /* 0x0000000000007919 */ /* 0x000e2e0000002100 */
[----:B------:R-:W0:Y:S08]  /*0020*/  S2UR UR4, SR_CTAID.X ;  /* 0x00000000000479c3 */ /* 0x000e300000002500 */
[----:B------:R-:W0:Y:S02]  /*0030*/  LDC R9, c[0x0][0x360] ;  /* 0x0000d800ff097b82 */ /* 0x000e240000000800 */
[----:B0-----:R-:W-:-:S05]  /*0040*/  IMAD R9, R9, UR4, R0 ;  /* 0x0000000409097c24 */ /* 0x001fca000f8e0200 */
[----:B------:R-:W-:-:S13]  /*0050*/  ISETP.GT.AND P0, PT, R9, 0x3e7, PT ;  /* 0x000003e70900780c */ /* 0x000fda0003f04270 */
[----:B------:R-:W-:Y:S05]  /*0060*/  @P0 EXIT ;  /* 0x000000000000094d */ /* 0x000fea0003800000 */
[----:B------:R-:W0:Y:S01]  /*0070*/  LDC.64 R2, c[0x0][0x380] ;  /* 0x0000e000ff027b82 */ /* 0x000e220000000a00 */
[----:B------:R-:W1:Y:S07]  /*0080*/  LDCU.64 UR4, c[0x0][0x358] ;  /* 0x00006b00ff0477ac */ /* 0x000e6e0008000a00 */
[----:B------:R-:W2:Y:S08]  /*0090*/  LDC.64 R4, c[0x0][0x388] ;  /* 0x0000e200ff047b82 */ /* 0x000eb00000000a00 */
[----:B------:R-:W3:Y:S01]  /*00a0*/  LDC.64 R6, c[0x0][0x390] ;  /* 0x0000e400ff067b82 */ /* 0x000ee20000000a00 */
[----:B0-----:R-:W-:-:S06]  /*00b0*/  IMAD.WIDE R2, R9, 0x4, R2 ;  /* 0x0000000409027825 */ /* 0x001fcc00078e0202 */
[----:B-1----:R-:W4:Y:S01]  /*00c0*/  LDG.E R2, desc[UR4][R2.64] ;  /* 0x0000000402027981 */ /* 0x002f22000c1e1900 */
[----:B--2---:R-:W-:-:S06]  /*00d0*/  IMAD.WIDE R4, R9, 0x4, R4 ;  /* 0x0000000409047825 */ /* 0x004fcc00078e0204 */
[----:B------:R-:W4:Y:S01]  /*00e0*/  LDG.E R5, desc[UR4][R4.64] ;  /* 0x0000000404057981 */ /* 0x000f22000c1e1900 */
[----:B---3--:R-:W-:Y:S01]  /*00f0*/  IMAD.WIDE R6, R9, 0x4, R6 ;  /* 0x0000000409067825 */ /* 0x008fe200078e0206 */
[----:B----4-:R-:W-:-:S05]  /*0100*/  IADD3 R9, PT, PT, R2, R5, RZ ;  /* 0x0000000502097210 */ /* 0x010fca0007ffe0ff */
[----:B------:R-:W-:Y:S01]  /*0110*/  STG.E desc[UR4][R6.64], R9 ;  /* 0x0000000906007986 */ /* 0x000fe2000c101904 */
[----:B------:R-:W-:Y:S05]  /*0120*/  EXIT ;  /* 0x000000000000794d */ /* 0x000fea0003800000 */
.L_x_0:
[----:B------:R-:W-:-:S00]  /*0130*/  BRA `(.L_x_0) ;  /* 0xfffffffc00fc7947 */ /* 0x000fc0000383ffff */
[----:B------:R-:W-:-:S00]  /*0140*/  NOP ;  /* 0x0000000000007918 */ /* 0x000fc00000000000 */
        /* <DEDUP_REMOVED lines=11> */
.L_x_1:


//--------------------- .nv.shared.reserved.0     --------------------------
	.section	.nv.shared.reserved.0,"aw",@nobits
	.weak		__nv_reservedSMEM_offset_0_alias
	.size		__nv_reservedSMEM_offset_0_alias, 0, 64
	.other		__nv_reservedSMEM_offset_0_alias,@"STO_CUDA_RESERVED_SHARED STV_DEFAULT"
__nv_reservedSMEM_offset_0_alias:
	.zero		0
	.zero		64


//--------------------- .nv.constant0._Z10vector_addPiS_S_ --------------------------
	.section	.nv.constant0._Z10vector_addPiS_S_,"a",@progbits
	.sectionflags	@""
	.align	4
.nv.constant0._Z10vector_addPiS_S_:
	.zero		920


//--------------------- SYMBOLS --------------------------

	.type		.nv.reservedSmem.offset0,@object
	.size		.nv.reservedSmem.offset0,0x4
